//
// Generated by NVIDIA NVVM Compiler
//
// Compiler Build ID: CL-36424714
// Cuda compilation tools, release 13.0, V13.0.88
// Based on NVVM 20.0.0
//

.version 9.0
.target sm_100
.address_size 64

	// .globl	_Z13naiveParTransPfS_ii

.visible .entry _Z13naiveParTransPfS_ii(
	.param .u64 .ptr .align 1 _Z13naiveParTransPfS_ii_param_0,
	.param .u64 .ptr .align 1 _Z13naiveParTransPfS_ii_param_1,
	.param .u32 _Z13naiveParTransPfS_ii_param_2,
	.param .u32 _Z13naiveParTransPfS_ii_param_3
)
{
	.reg .pred 	%p<4>;
	.reg .b32 	%r<15>;
	.reg .b32 	%f<2>;
	.reg .b64 	%rd<9>;

	ld.param.u64 	%rd1, [_Z13naiveParTransPfS_ii_param_0];
	ld.param.u64 	%rd2, [_Z13naiveParTransPfS_ii_param_1];
	ld.param.u32 	%r3, [_Z13naiveParTransPfS_ii_param_2];
	ld.param.u32 	%r5, [_Z13naiveParTransPfS_ii_param_3];
	mov.u32 	%r6, %ctaid.x;
	mov.u32 	%r7, %ntid.x;
	mov.u32 	%r8, %tid.x;
	mad.lo.s32 	%r1, %r6, %r7, %r8;
	mov.u32 	%r9, %ctaid.y;
	mov.u32 	%r10, %ntid.y;
	mov.u32 	%r11, %tid.y;
	mad.lo.s32 	%r12, %r9, %r10, %r11;
	setp.ge.s32 	%p1, %r1, %r3;
	setp.ge.s32 	%p2, %r12, %r5;
	or.pred  	%p3, %p1, %p2;
	@%p3 bra 	$L__BB0_2;
	cvta.to.global.u64 	%rd3, %rd1;
	cvta.to.global.u64 	%rd4, %rd2;
	mad.lo.s32 	%r13, %r3, %r12, %r1;
	mul.wide.s32 	%rd5, %r13, 4;
	add.s64 	%rd6, %rd3, %rd5;
	ld.global.f32 	%f1, [%rd6];
	mad.lo.s32 	%r14, %r5, %r1, %r12;
	mul.wide.s32 	%rd7, %r14, 4;
	add.s64 	%rd8, %rd4, %rd7;
	st.global.f32 	[%rd8], %f1;
$L__BB0_2:
	ret;

}


// ===== COMPILED SASS (sm_100) =====

	.target	sm_100

	.elftype	@"ET_EXEC"


//--------------------- .note.nv.tkinfo           --------------------------
	.section	.note.nv.tkinfo,"",@"SHT_NOTE"
	.sectionflags	@"SHF_NOTE_NV_TKINFO"
	.tkinfo
        /*0018*/ 	.word	0x00000002
        /*0030*/ 	.string	""
        /*0030*/ 	.string	"ptxas"
        /*0030*/ 	.string	"Cuda compilation tools, release 13.0, V13.0.88"
        /*0030*/ 	.string	"Build cuda_13.0.r13.0/compiler.36424714_0"
        /*0030*/ 	.string	"-arch sm_100 -m 64 "



//--------------------- .note.nv.cuinfo           --------------------------
	.section	.note.nv.cuinfo,"",@"SHT_NOTE"
	.sectionflags	@"SHF_NOTE_NV_CUINFO"
        /*0018*/ 	.short	0x0002
        /*001a*/ 	.short	0x0064
        /*001c*/ 	.short	0x0082
	.zero		2


//--------------------- .nv.info                  --------------------------
	.section	.nv.info,"",@"SHT_CUDA_INFO"
	.align	4


	//----- nvinfo : EIATTR_REGCOUNT
	.align		4
        /*0000*/ 	.byte	0x04, 0x2f
        /*0002*/ 	.short	(.L_1 - .L_0)
	.align		4
.L_0:
        /*0004*/ 	.word	index@(_Z13naiveParTransPfS_ii)
        /*0008*/ 	.word	0x0000000a


	//----- nvinfo : EIATTR_FRAME_SIZE
	.align		4
.L_1:
        /*000c*/ 	.byte	0x04, 0x11
        /*000e*/ 	.short	(.L_3 - .L_2)
	.align		4
.L_2:
        /*0010*/ 	.word	index@(_Z13naiveParTransPfS_ii)
        /*0014*/ 	.word	0x00000000


	//----- nvinfo : EIATTR_MIN_STACK_SIZE
	.align		4
.L_3:
        /*0018*/ 	.byte	0x04, 0x12
        /*001a*/ 	.short	(.L_5 - .L_4)
	.align		4
.L_4:
        /*001c*/ 	.word	index@(_Z13naiveParTransPfS_ii)
        /*0020*/ 	.word	0x00000000
.L_5:


//--------------------- .nv.compat                --------------------------
	.section	.nv.compat,"",@"SHT_CUDA_COMPAT_INFO"
	.align	4
        /*0000*/ 	.byte	0x02, 0x09, 0x00, 0x00, 0x02, 0x02, 0x01, 0x00, 0x02, 0x05, 0x05, 0x00, 0x03, 0x07, 0x01, 0x01
        /*0010*/ 	.byte	0x02, 0x03, 0x00, 0x00, 0x02, 0x06, 0x01, 0x00, 0x04, 0x0b, 0x08, 0x00, 0x09, 0x00, 0x00, 0x00
        /*0020*/ 	.byte	0x00, 0x00, 0x00, 0x00


//--------------------- .nv.info._Z13naiveParTransPfS_ii --------------------------
	.section	.nv.info._Z13naiveParTransPfS_ii,"",@"SHT_CUDA_INFO"
	.sectionflags	@""
	.align	4


	//----- nvinfo : EIATTR_CUDA_API_VERSION
	.align		4
        /*0000*/ 	.byte	0x04, 0x37
        /*0002*/ 	.short	(.L_7 - .L_6)
.L_6:
        /*0004*/ 	.word	0x00000082


	//----- nvinfo : EIATTR_KPARAM_INFO
	.align		4
.L_7:
        /*0008*/ 	.byte	0x04, 0x17
        /*000a*/ 	.short	(.L_9 - .L_8)
.L_8:
        /*000c*/ 	.word	0x00000000
        /*0010*/ 	.short	0x0003
        /*0012*/ 	.short	0x0014
        /*0014*/ 	.byte	0x00, 0xf0, 0x11, 0x00


	//----- nvinfo : EIATTR_KPARAM_INFO
	.align		4
.L_9:
        /*0018*/ 	.byte	0x04, 0x17
        /*001a*/ 	.short	(.L_11 - .L_10)
.L_10:
        /*001c*/ 	.word	0x00000000
        /*0020*/ 	.short	0x0002
        /*0022*/ 	.short	0x0010
        /*0024*/ 	.byte	0x00, 0xf0, 0x11, 0x00


	//----- nvinfo : EIATTR_KPARAM_INFO
	.align		4
.L_11:
        /*0028*/ 	.byte	0x04, 0x17
        /*002a*/ 	.short	(.L_13 - .L_12)
.L_12:
        /*002c*/ 	.word	0x00000000
        /*0030*/ 	.short	0x0001
        /*0032*/ 	.short	0x0008
        /*0034*/ 	.byte	0x00, 0xf5, 0x21, 0x00


	//----- nvinfo : EIATTR_KPARAM_INFO
	.align		4
.L_13:
        /*0038*/ 	.byte	0x04, 0x17
        /*003a*/ 	.short	(.L_15 - .L_14)
.L_14:
        /*003c*/ 	.word	0x00000000
        /*0040*/ 	.short	0x0000
        /*0042*/ 	.short	0x0000
        /*0044*/ 	.byte	0x00, 0xf5, 0x21, 0x00


	//----- nvinfo : EIATTR_SPARSE_MMA_MASK
	.align		4
.L_15:
        /*0048*/ 	.byte	0x03, 0x50
        /*004a*/ 	.short	0x0000


	//----- nvinfo : EIATTR_MAXREG_COUNT
	.align		4
        /*004c*/ 	.byte	0x03, 0x1b
        /*004e*/ 	.short	0x00ff


	//----- nvinfo : EIATTR_MERCURY_ISA_VERSION
	.align		4
        /*0050*/ 	.byte	0x03, 0x5f
        /*0052*/ 	.short	0x0101


	//----- nvinfo : EIATTR_VRC_CTA_INIT_COUNT
	.align		4
        /*0054*/ 	.byte	0x02, 0x4a
	.zero		1
	.zero		1


	//----- nvinfo : EIATTR_EXIT_INSTR_OFFSETS
	.align		4
        /*0058*/ 	.byte	0x04, 0x1c
        /*005a*/ 	.short	(.L_17 - .L_16)


	//   ....[0]....
.L_16:
        /*005c*/ 	.word	0x000000c0


	//   ....[1]....
        /*0060*/ 	.word	0x00000160


	//----- nvinfo : EIATTR_CBANK_PARAM_SIZE
	.align		4
.L_17:
        /*0064*/ 	.byte	0x03, 0x19
        /*0066*/ 	.short	0x0018


	//----- nvinfo : EIATTR_PARAM_CBANK
	.align		4
        /*0068*/ 	.byte	0x04, 0x0a
        /*006a*/ 	.short	(.L_19 - .L_18)
	.align		4
.L_18:
        /*006c*/ 	.word	index@(.nv.constant0._Z13naiveParTransPfS_ii)
        /*0070*/ 	.short	0x0380
        /*0072*/ 	.short	0x0018


	//----- nvinfo : EIATTR_SW_WAR
	.align		4
.L_19:
        /*0074*/ 	.byte	0x04, 0x36
        /*0076*/ 	.short	(.L_21 - .L_20)
.L_20:
        /*0078*/ 	.word	0x00000008
.L_21:


//--------------------- .nv.callgraph             --------------------------
	.section	.nv.callgraph,"",@"SHT_CUDA_CALLGRAPH"
	.align	4
	.sectionentsize	8
	.align		4
        /*0000*/ 	.word	0x00000000
	.align		4
        /*0004*/ 	.word	0xffffffff
	.align		4
        /*0008*/ 	.word	0x00000000
	.align		4
        /*000c*/ 	.word	0xfffffffe
	.align		4
        /*0010*/ 	.word	0x00000000
	.align		4
        /*0014*/ 	.word	0xfffffffd
	.align		4
        /*0018*/ 	.word	0x00000000
	.align		4
        /*001c*/ 	.word	0xfffffffc


//--------------------- .text._Z13naiveParTransPfS_ii --------------------------
	.section	.text._Z13naiveParTransPfS_ii,"ax",@progbits
	.align	128
        .global         _Z13naiveParTransPfS_ii
        .type           _Z13naiveParTransPfS_ii,@function
        .size           _Z13naiveParTransPfS_ii,(.L_x_1 - _Z13naiveParTransPfS_ii)
        .other          _Z13naiveParTransPfS_ii,@"STO_CUDA_ENTRY STV_DEFAULT"
_Z13naiveParTransPfS_ii:
.text._Z13naiveParTransPfS_ii:
[----:B------:R-:W-:Y:S01]  /*0000*/  LDC R1, c[0x0][0x37c] ;  /* 0x0000df00ff017b82 */ /* 0x000fe20000000800 */
[----:B------:R-:W0:Y:S07]  /*0010*/  S2R R2, SR_TID.Y ;  /* 0x0000000000027919 */ /* 0x000e2e0000002200 */
[----:B------:R-:W1:Y:S01]  /*0020*/  LDC R0, c[0x0][0x360] ;  /* 0x0000d800ff007b82 */ /* 0x000e620000000800 */
[----:B------:R-:W2:Y:S01]  /*0030*/  LDCU.64 UR6, c[0x0][0x390] ;  /* 0x00007200ff0677ac */ /* 0x000ea20008000a00 */
[----:B------:R-:W1:Y:S06]  /*0040*/  S2R R3, SR_TID.X ;  /* 0x0000000000037919 */ /* 0x000e6c0000002100 */
[----:B------:R-:W0:Y:S08]  /*0050*/  S2UR UR5, SR_CTAID.Y ;  /* 0x00000000000579c3 */ /* 0x000e300000002600 */
[----:B------:R-:W0:Y:S08]  /*0060*/  LDC R7, c[0x0][0x364] ;  /* 0x0000d900ff077b82 */ /* 0x000e300000000800 */
[----:B------:R-:W1:Y:S01]  /*0070*/  S2UR UR4, SR_CTAID.X ;  /* 0x00000000000479c3 */ /* 0x000e620000002500 */
[----:B0-----:R-:W-:-:S05]  /*0080*/  IMAD R7, R7, UR5, R2 ;  /* 0x0000000507077c24 */ /* 0x001fca000f8e0202 */
[----:B--2---:R-:W-:Y:S01]  /*0090*/  ISETP.GE.AND P0, PT, R7, UR7, PT ;  /* 0x0000000707007c0c */ /* 0x004fe2000bf06270 */
[----:B-1----:R-:W-:-:S05]  /*00a0*/  IMAD R0, R0, UR4, R3 ;  /* 0x0000000400007c24 */ /* 0x002fca000f8e0203 */
[----:B------:R-:W-:-:S13]  /*00b0*/  ISETP.GE.OR P0, PT, R0, UR6, P0 ;  /* 0x0000000600007c0c */ /* 0x000fda0008706670 */
[----:B------:R-:W-:Y:S05]  /*00c0*/  @P0 EXIT ;  /* 0x000000000000094d */ /* 0x000fea0003800000 */
[----:B------:R-:W0:Y:S01]  /*00d0*/  LDC.64 R2, c[0x0][0x380] ;  /* 0x0000e000ff027b82 */ /* 0x000e220000000a00 */
[----:B------:R-:W1:Y:S01]  /*00e0*/  LDCU.64 UR4, c[0x0][0x358] ;  /* 0x00006b00ff0477ac */ /* 0x000e620008000a00 */
[----:B------:R-:W-:-:S04]  /*00f0*/  IMAD R5, R7, UR6, R0 ;  /* 0x0000000607057c24 */ /* 0x000fc8000f8e0200 */
[----:B0-----:R-:W-:Y:S02]  /*0100*/  IMAD.WIDE R2, R5, 0x4, R2 ;  /* 0x0000000405027825 */ /* 0x001fe400078e0202 */
[----:B------:R-:W0:Y:S04]  /*0110*/  LDC.64 R4, c[0x0][0x388] ;  /* 0x0000e200ff047b82 */ /* 0x000e280000000a00 */
[----:B-1----:R-:W2:Y:S01]  /*0120*/  LDG.E R3, desc[UR4][R2.64] ;  /* 0x0000000402037981 */ /* 0x002ea2000c1e1900 */
[----:B------:R-:W-:-:S04]  /*0130*/  IMAD R7, R0, UR7, R7 ;  /* 0x0000000700077c24 */ /* 0x000fc8000f8e0207 */
[----:B0-----:R-:W-:-:S05]  /*0140*/  IMAD.WIDE R4, R7, 0x4, R4 ;  /* 0x0000000407047825 */ /* 0x001fca00078e0204 */
[----:B--2---:R-:W-:Y:S01]  /*0150*/  STG.E desc[UR4][R4.64], R3 ;  /* 0x0000000304007986 */ /* 0x004fe2000c101904 */
[----:B------:R-:W-:Y:S05]  /*0160*/  EXIT ;  /* 0x000000000000794d */ /* 0x000fea0003800000 */
.L_x_0:
[----:B------:R-:W-:-:S00]  /*0170*/  BRA `(.L_x_0) ;  /* 0xfffffffc00fc7947 */ /* 0x000fc0000383ffff */
[----:B------:R-:W-:-:S00]  /*0180*/  NOP ;  /* 0x0000000000007918 */ /* 0x000fc00000000000 */
[----:B------:R-:W-:-:S00]  /*0190*/  NOP ;  /* 0x0000000000007918 */ /* 0x000fc00000000000 */
[----:B------:R-:W-:-:S00]  /*01a0*/  NOP ;  /* 0x0000000000007918 */ /* 0x000fc00000000000 */
[----:B------:R-:W-:-:S00]  /*01b0*/  NOP ;  /* 0x0000000000007918 */ /* 0x000fc00000000000 */
[----:B------:R-:W-:-:S00]  /*01c0*/  NOP ;  /* 0x0000000000007918 */ /* 0x000fc00000000000 */
[----:B------:R-:W-:-:S00]  /*01d0*/  NOP ;  /* 0x0000000000007918 */ /* 0x000fc00000000000 */
[----:B------:R-:W-:-:S00]  /*01e0*/  NOP ;  /* 0x0000000000007918 */ /* 0x000fc00000000000 */
[----:B------:R-:W-:-:S00]  /*01f0*/  NOP ;  /* 0x0000000000007918 */ /* 0x000fc00000000000 */
.L_x_1:


//--------------------- .nv.shared.reserved.0     --------------------------
	.section	.nv.shared.reserved.0,"aw",@nobits
	.weak		__nv_reservedSMEM_offset_0_alias
	.size		__nv_reservedSMEM_offset_0_alias, 0, 64
	.other		__nv_reservedSMEM_offset_0_alias,@"STO_CUDA_RESERVED_SHARED STV_DEFAULT"
__nv_reservedSMEM_offset_0_alias:
	.zero		0
	.zero		64


//--------------------- .nv.constant0._Z13naiveParTransPfS_ii --------------------------
	.section	.nv.constant0._Z13naiveParTransPfS_ii,"a",@progbits
	.sectionflags	@""
	.align	4
.nv.constant0._Z13naiveParTransPfS_ii:
	.zero		920


//--------------------- SYMBOLS --------------------------

	.type		.nv.reservedSmem.offset0,@object
	.size		.nv.reservedSmem.offset0,0x4
